//
// Generated by NVIDIA NVVM Compiler
//
// Compiler Build ID: CL-36424714
// Cuda compilation tools, release 13.0, V13.0.88
// Based on NVVM 20.0.0
//

.version 9.0
.target sm_100
.address_size 64

	// .globl	_Z18AddReduceEarlyTermIfEvPT_S1_j

.visible .entry _Z18AddReduceEarlyTermIfEvPT_S1_j(
	.param .u64 .ptr .align 1 _Z18AddReduceEarlyTermIfEvPT_S1_j_param_0,
	.param .u64 .ptr .align 1 _Z18AddReduceEarlyTermIfEvPT_S1_j_param_1,
	.param .u32 _Z18AddReduceEarlyTermIfEvPT_S1_j_param_2
)
{
	.reg .pred 	%p<11>;
	.reg .b32 	%r<23>;
	.reg .b32 	%f<8>;
	.reg .b64 	%rd<13>;

	ld.param.u64 	%rd3, [_Z18AddReduceEarlyTermIfEvPT_S1_j_param_0];
	ld.param.u64 	%rd4, [_Z18AddReduceEarlyTermIfEvPT_S1_j_param_1];
	ld.param.u32 	%r9, [_Z18AddReduceEarlyTermIfEvPT_S1_j_param_2];
	cvta.to.global.u64 	%rd1, %rd4;
	mov.u32 	%r10, %nctaid.x;
	mov.u32 	%r11, %ntid.x;
	shl.b32 	%r12, %r11, 1;
	mov.u32 	%r1, %ctaid.x;
	mov.u32 	%r2, %tid.x;
	mul.lo.s32 	%r3, %r12, %r1;
	add.s32 	%r13, %r3, %r2;
	add.s32 	%r14, %r10, -1;
	setp.lt.u32 	%p1, %r1, %r14;
	sub.s32 	%r15, %r9, %r3;
	add.s32 	%r16, %r15, 1;
	shr.u32 	%r17, %r16, 1;
	selp.b32 	%r18, %r12, %r15, %p1;
	selp.b32 	%r22, %r11, %r17, %p1;
	add.s32 	%r5, %r22, %r2;
	setp.ge.u32 	%p2, %r5, %r18;
	mul.wide.u32 	%rd5, %r13, 4;
	add.s64 	%rd2, %rd1, %rd5;
	@%p2 bra 	$L__BB0_5;
	add.s32 	%r19, %r5, %r3;
	mul.wide.u32 	%rd6, %r19, 4;
	add.s64 	%rd7, %rd1, %rd6;
	ld.global.f32 	%f1, [%rd7];
	ld.global.f32 	%f2, [%rd2];
	add.f32 	%f3, %f1, %f2;
	st.global.f32 	[%rd2], %f3;
	bar.sync 	0;
	setp.ge.u32 	%p3, %r2, %r22;
	setp.lt.u32 	%p4, %r22, 2;
	or.pred  	%p5, %p3, %p4;
	@%p5 bra 	$L__BB0_5;
$L__BB0_2:
	add.s32 	%r20, %r22, 1;
	shr.u32 	%r7, %r20, 1;
	add.s32 	%r8, %r7, %r2;
	setp.ge.u32 	%p6, %r8, %r22;
	@%p6 bra 	$L__BB0_4;
	add.s32 	%r21, %r8, %r3;
	mul.wide.u32 	%rd8, %r21, 4;
	add.s64 	%rd9, %rd1, %rd8;
	ld.global.f32 	%f4, [%rd9];
	ld.global.f32 	%f5, [%rd2];
	add.f32 	%f6, %f4, %f5;
	st.global.f32 	[%rd2], %f6;
$L__BB0_4:
	bar.sync 	0;
	setp.lt.u32 	%p7, %r2, %r7;
	setp.gt.u32 	%p8, %r22, 2;
	and.pred  	%p9, %p7, %p8;
	mov.u32 	%r22, %r7;
	@%p9 bra 	$L__BB0_2;
$L__BB0_5:
	setp.ne.s32 	%p10, %r2, 0;
	@%p10 bra 	$L__BB0_7;
	ld.global.f32 	%f7, [%rd2];
	cvta.to.global.u64 	%rd10, %rd3;
	mul.wide.u32 	%rd11, %r1, 4;
	add.s64 	%rd12, %rd10, %rd11;
	st.global.f32 	[%rd12], %f7;
$L__BB0_7:
	ret;

}


// ===== COMPILED SASS (sm_100) =====

	.target	sm_100

	.elftype	@"ET_EXEC"


//--------------------- .note.nv.tkinfo           --------------------------
	.section	.note.nv.tkinfo,"",@"SHT_NOTE"
	.sectionflags	@"SHF_NOTE_NV_TKINFO"
	.tkinfo
        /*0018*/ 	.word	0x00000002
        /*0030*/ 	.string	""
        /*0030*/ 	.string	"ptxas"
        /*0030*/ 	.string	"Cuda compilation tools, release 13.0, V13.0.88"
        /*0030*/ 	.string	"Build cuda_13.0.r13.0/compiler.36424714_0"
        /*0030*/ 	.string	"-arch sm_100 -m 64 "



//--------------------- .note.nv.cuinfo           --------------------------
	.section	.note.nv.cuinfo,"",@"SHT_NOTE"
	.sectionflags	@"SHF_NOTE_NV_CUINFO"
        /*0018*/ 	.short	0x0002
        /*001a*/ 	.short	0x0064
        /*001c*/ 	.short	0x0082
	.zero		2


//--------------------- .nv.info                  --------------------------
	.section	.nv.info,"",@"SHT_CUDA_INFO"
	.align	4


	//----- nvinfo : EIATTR_REGCOUNT
	.align		4
        /*0000*/ 	.byte	0x04, 0x2f
        /*0002*/ 	.short	(.L_1 - .L_0)
	.align		4
.L_0:
        /*0004*/ 	.word	index@(_Z18AddReduceEarlyTermIfEvPT_S1_j)
        /*0008*/ 	.word	0x0000000f


	//----- nvinfo : EIATTR_FRAME_SIZE
	.align		4
.L_1:
        /*000c*/ 	.byte	0x04, 0x11
        /*000e*/ 	.short	(.L_3 - .L_2)
	.align		4
.L_2:
        /*0010*/ 	.word	index@(_Z18AddReduceEarlyTermIfEvPT_S1_j)
        /*0014*/ 	.word	0x00000000


	//----- nvinfo : EIATTR_MIN_STACK_SIZE
	.align		4
.L_3:
        /*0018*/ 	.byte	0x04, 0x12
        /*001a*/ 	.short	(.L_5 - .L_4)
	.align		4
.L_4:
        /*001c*/ 	.word	index@(_Z18AddReduceEarlyTermIfEvPT_S1_j)
        /*0020*/ 	.word	0x00000000
.L_5:


//--------------------- .nv.compat                --------------------------
	.section	.nv.compat,"",@"SHT_CUDA_COMPAT_INFO"
	.align	4
        /*0000*/ 	.byte	0x02, 0x09, 0x00, 0x00, 0x02, 0x02, 0x01, 0x00, 0x02, 0x05, 0x05, 0x00, 0x03, 0x07, 0x01, 0x01
        /*0010*/ 	.byte	0x02, 0x03, 0x00, 0x00, 0x02, 0x06, 0x01, 0x00, 0x04, 0x0b, 0x08, 0x00, 0x09, 0x00, 0x00, 0x00
        /*0020*/ 	.byte	0x00, 0x00, 0x00, 0x00


//--------------------- .nv.info._Z18AddReduceEarlyTermIfEvPT_S1_j --------------------------
	.section	.nv.info._Z18AddReduceEarlyTermIfEvPT_S1_j,"",@"SHT_CUDA_INFO"
	.sectionflags	@""
	.align	4


	//----- nvinfo : EIATTR_CUDA_API_VERSION
	.align		4
        /*0000*/ 	.byte	0x04, 0x37
        /*0002*/ 	.short	(.L_7 - .L_6)
.L_6:
        /*0004*/ 	.word	0x00000082


	//----- nvinfo : EIATTR_KPARAM_INFO
	.align		4
.L_7:
        /*0008*/ 	.byte	0x04, 0x17
        /*000a*/ 	.short	(.L_9 - .L_8)
.L_8:
        /*000c*/ 	.word	0x00000000
        /*0010*/ 	.short	0x0002
        /*0012*/ 	.short	0x0010
        /*0014*/ 	.byte	0x00, 0xf0, 0x11, 0x00


	//----- nvinfo : EIATTR_KPARAM_INFO
	.align		4
.L_9:
        /*0018*/ 	.byte	0x04, 0x17
        /*001a*/ 	.short	(.L_11 - .L_10)
.L_10:
        /*001c*/ 	.word	0x00000000
        /*0020*/ 	.short	0x0001
        /*0022*/ 	.short	0x0008
        /*0024*/ 	.byte	0x00, 0xf5, 0x21, 0x00


	//----- nvinfo : EIATTR_KPARAM_INFO
	.align		4
.L_11:
        /*0028*/ 	.byte	0x04, 0x17
        /*002a*/ 	.short	(.L_13 - .L_12)
.L_12:
        /*002c*/ 	.word	0x00000000
        /*0030*/ 	.short	0x0000
        /*0032*/ 	.short	0x0000
        /*0034*/ 	.byte	0x00, 0xf5, 0x21, 0x00


	//----- nvinfo : EIATTR_SPARSE_MMA_MASK
	.align		4
.L_13:
        /*0038*/ 	.byte	0x03, 0x50
        /*003a*/ 	.short	0x0000


	//----- nvinfo : EIATTR_MAXREG_COUNT
	.align		4
        /*003c*/ 	.byte	0x03, 0x1b
        /*003e*/ 	.short	0x00ff


	//----- nvinfo : EIATTR_NUM_BARRIERS
	.align		4
        /*0040*/ 	.byte	0x02, 0x4c
        /*0042*/ 	.byte	0x01
	.zero		1


	//----- nvinfo : EIATTR_MERCURY_ISA_VERSION
	.align		4
        /*0044*/ 	.byte	0x03, 0x5f
        /*0046*/ 	.short	0x0101


	//----- nvinfo : EIATTR_VRC_CTA_INIT_COUNT
	.align		4
        /*0048*/ 	.byte	0x02, 0x4a
	.zero		1
	.zero		1


	//----- nvinfo : EIATTR_EXIT_INSTR_OFFSETS
	.align		4
        /*004c*/ 	.byte	0x04, 0x1c
        /*004e*/ 	.short	(.L_15 - .L_14)


	//   ....[0]....
.L_14:
        /*0050*/ 	.word	0x00000330


	//   ....[1]....
        /*0054*/ 	.word	0x00000380


	//----- nvinfo : EIATTR_CRS_STACK_SIZE
	.align		4
.L_15:
        /*0058*/ 	.byte	0x04, 0x1e
        /*005a*/ 	.short	(.L_17 - .L_16)
.L_16:
        /*005c*/ 	.word	0x00000000


	//----- nvinfo : EIATTR_CBANK_PARAM_SIZE
	.align		4
.L_17:
        /*0060*/ 	.byte	0x03, 0x19
        /*0062*/ 	.short	0x0014


	//----- nvinfo : EIATTR_PARAM_CBANK
	.align		4
        /*0064*/ 	.byte	0x04, 0x0a
        /*0066*/ 	.short	(.L_19 - .L_18)
	.align		4
.L_18:
        /*0068*/ 	.word	index@(.nv.constant0._Z18AddReduceEarlyTermIfEvPT_S1_j)
        /*006c*/ 	.short	0x0380
        /*006e*/ 	.short	0x0014


	//----- nvinfo : EIATTR_SW_WAR
	.align		4
.L_19:
        /*0070*/ 	.byte	0x04, 0x36
        /*0072*/ 	.short	(.L_21 - .L_20)
.L_20:
        /*0074*/ 	.word	0x00000008
.L_21:


//--------------------- .nv.callgraph             --------------------------
	.section	.nv.callgraph,"",@"SHT_CUDA_CALLGRAPH"
	.align	4
	.sectionentsize	8
	.align		4
        /*0000*/ 	.word	0x00000000
	.align		4
        /*0004*/ 	.word	0xffffffff
	.align		4
        /*0008*/ 	.word	0x00000000
	.align		4
        /*000c*/ 	.word	0xfffffffe
	.align		4
        /*0010*/ 	.word	0x00000000
	.align		4
        /*0014*/ 	.word	0xfffffffd
	.align		4
        /*0018*/ 	.word	0x00000000
	.align		4
        /*001c*/ 	.word	0xfffffffc


//--------------------- .text._Z18AddReduceEarlyTermIfEvPT_S1_j --------------------------
	.section	.text._Z18AddReduceEarlyTermIfEvPT_S1_j,"ax",@progbits
	.align	128
        .global         _Z18AddReduceEarlyTermIfEvPT_S1_j
        .type           _Z18AddReduceEarlyTermIfEvPT_S1_j,@function
        .size           _Z18AddReduceEarlyTermIfEvPT_S1_j,(.L_x_4 - _Z18AddReduceEarlyTermIfEvPT_S1_j)
        .other          _Z18AddReduceEarlyTermIfEvPT_S1_j,@"STO_CUDA_ENTRY STV_DEFAULT"
_Z18AddReduceEarlyTermIfEvPT_S1_j:
.text._Z18AddReduceEarlyTermIfEvPT_S1_j:
[----:B------:R-:W-:Y:S01]  /*0000*/  LDC R1, c[0x0][0x37c] ;  /* 0x0000df00ff017b82 */ /* 0x000fe20000000800 */
[----:B------:R-:W0:Y:S01]  /*0010*/  S2R R0, SR_CTAID.X ;  /* 0x0000000000007919 */ /* 0x000e220000002500 */
[----:B------:R-:W1:Y:S06]  /*0020*/  LDCU UR4, c[0x0][0x370] ;  /* 0x00006e00ff0477ac */ /* 0x000e6c0008000800 */
[----:B------:R-:W2:Y:S01]  /*0030*/  LDC R10, c[0x0][0x360] ;  /* 0x0000d800ff0a7b82 */ /* 0x000ea20000000800 */
[----:B------:R-:W3:Y:S07]  /*0040*/  S2R R5, SR_TID.X ;  /* 0x0000000000057919 */ /* 0x000eee0000002100 */
[----:B------:R-:W4:Y:S08]  /*0050*/  LDC R7, c[0x0][0x390] ;  /* 0x0000e400ff077b82 */ /* 0x000f300000000800 */
[----:B------:R-:W5:Y:S01]  /*0060*/  LDC.64 R8, c[0x0][0x388] ;  /* 0x0000e200ff087b82 */ /* 0x000f620000000a00 */
[----:B-1----:R-:W-:Y:S01]  /*0070*/  UIADD3 UR4, UPT, UPT, UR4, -0x1, URZ ;  /* 0xffffffff04047890 */ /* 0x002fe2000fffe0ff */
[----:B--2---:R-:W-:-:S05]  /*0080*/  IMAD.SHL.U32 R3, R10, 0x2, RZ ;  /* 0x000000020a037824 */ /* 0x004fca00078e00ff */
[----:B0-----:R-:W-:Y:S01]  /*0090*/  ISETP.GE.U32.AND P0, PT, R0, UR4, PT ;  /* 0x0000000400007c0c */ /* 0x001fe2000bf06070 */
[----:B------:R-:W-:-:S04]  /*00a0*/  IMAD R4, R3, R0, RZ ;  /* 0x0000000003047224 */ /* 0x000fc800078e02ff */
[----:B------:R-:W0:Y:S01]  /*00b0*/  LDCU.64 UR4, c[0x0][0x358] ;  /* 0x00006b00ff0477ac */ /* 0x000e220008000a00 */
[----:B----4-:R-:W-:-:S05]  /*00c0*/  IMAD.IADD R2, R7, 0x1, -R4 ;  /* 0x0000000107027824 */ /* 0x010fca00078e0a04 */
[----:B------:R-:W-:Y:S02]  /*00d0*/  IADD3 R6, PT, PT, R2, 0x1, RZ ;  /* 0x0000000102067810 */ /* 0x000fe40007ffe0ff */
[----:B------:R-:W-:Y:S01]  /*00e0*/  SEL R2, R3, R2, !P0 ;  /* 0x0000000203027207 */ /* 0x000fe20004000000 */
[----:B---3--:R-:W-:Y:S01]  /*00f0*/  IMAD.IADD R3, R4, 0x1, R5 ;  /* 0x0000000104037824 */ /* 0x008fe200078e0205 */
[----:B------:R-:W-:-:S05]  /*0100*/  @P0 SHF.R.U32.HI R10, RZ, 0x1, R6 ;  /* 0x00000001ff0a0819 */ /* 0x000fca0000011606 */
[----:B------:R-:W-:-:S05]  /*0110*/  IMAD.IADD R7, R10, 0x1, R5 ;  /* 0x000000010a077824 */ /* 0x000fca00078e0205 */
[----:B------:R-:W-:Y:S01]  /*0120*/  ISETP.GE.U32.AND P0, PT, R7, R2, PT ;  /* 0x000000020700720c */ /* 0x000fe20003f06070 */
[----:B-----5:R-:W-:-:S12]  /*0130*/  IMAD.WIDE.U32 R2, R3, 0x4, R8 ;  /* 0x0000000403027825 */ /* 0x020fd800078e0008 */
[----:B0-----:R-:W-:Y:S05]  /*0140*/  @P0 BRA `(.L_x_0) ;  /* 0x0000000000740947 */ /* 0x001fea0003800000 */
[----:B------:R-:W-:-:S05]  /*0150*/  IADD3 R7, PT, PT, R4, R7, RZ ;  /* 0x0000000704077210 */ /* 0x000fca0007ffe0ff */
[----:B------:R-:W-:Y:S02]  /*0160*/  IMAD.WIDE.U32 R8, R7, 0x4, R8 ;  /* 0x0000000407087825 */ /* 0x000fe400078e0008 */
[----:B------:R-:W2:Y:S04]  /*0170*/  LDG.E R7, desc[UR4][R2.64] ;  /* 0x0000000402077981 */ /* 0x000ea8000c1e1900 */
[----:B------:R-:W2:Y:S01]  /*0180*/  LDG.E R8, desc[UR4][R8.64] ;  /* 0x0000000408087981 */ /* 0x000ea2000c1e1900 */
[----:B------:R-:W-:Y:S01]  /*0190*/  ISETP.GE.U32.AND P0, PT, R10, 0x2, PT ;  /* 0x000000020a00780c */ /* 0x000fe20003f06070 */
[----:B------:R-:W-:Y:S05]  /*01a0*/  WARPSYNC.ALL ;  /* 0x0000000000007948 */ /* 0x000fea0003800000 */
[----:B------:R-:W-:Y:S01]  /*01b0*/  ISETP.GE.U32.OR P0, PT, R5, R10, !P0 ;  /* 0x0000000a0500720c */ /* 0x000fe20004706470 */
[----:B--2---:R-:W-:-:S02]  /*01c0*/  FADD R11, R8, R7 ;  /* 0x00000007080b7221 */ /* 0x004fc40000000000 */
[----:B------:R-:W0:Y:S03]  /*01d0*/  LDC.64 R6, c[0x0][0x388] ;  /* 0x0000e200ff067b82 */ /* 0x000e260000000a00 */
[----:B------:R1:W-:Y:S05]  /*01e0*/  STG.E desc[UR4][R2.64], R11 ;  /* 0x0000000b02007986 */ /* 0x0003ea000c101904 */
[----:B------:R-:W-:Y:S06]  /*01f0*/  BAR.SYNC.DEFER_BLOCKING 0x0 ;  /* 0x0000000000007b1d */ /* 0x000fec0000010000 */
[----:B------:R-:W-:Y:S05]  /*0200*/  @P0 BRA `(.L_x_0) ;  /* 0x0000000000440947 */ /* 0x000fea0003800000 */
.L_x_2:
[----:B------:R-:W-:-:S05]  /*0210*/  VIADD R8, R10, 0x1 ;  /* 0x000000010a087836 */ /* 0x000fca0000000000 */
[----:B------:R-:W-:-:S04]  /*0220*/  SHF.R.U32.HI R12, RZ, 0x1, R8 ;  /* 0x00000001ff0c7819 */ /* 0x000fc80000011608 */
[----:B------:R-:W-:-:S04]  /*0230*/  IADD3 R9, PT, PT, R12, R5, RZ ;  /* 0x000000050c097210 */ /* 0x000fc80007ffe0ff */
[----:B------:R-:W-:-:S13]  /*0240*/  ISETP.GE.U32.AND P0, PT, R9, R10, PT ;  /* 0x0000000a0900720c */ /* 0x000fda0003f06070 */
[----:B--2---:R-:W-:Y:S05]  /*0250*/  @P0 BRA `(.L_x_1) ;  /* 0x0000000000180947 */ /* 0x004fea0003800000 */
[----:B------:R-:W-:Y:S01]  /*0260*/  IMAD.IADD R9, R4, 0x1, R9 ;  /* 0x0000000104097824 */ /* 0x000fe200078e0209 */
[----:B-1----:R-:W2:Y:S03]  /*0270*/  LDG.E R11, desc[UR4][R2.64] ;  /* 0x00000004020b7981 */ /* 0x002ea6000c1e1900 */
[----:B0-----:R-:W-:-:S06]  /*0280*/  IMAD.WIDE.U32 R8, R9, 0x4, R6 ;  /* 0x0000000409087825 */ /* 0x001fcc00078e0006 */
[----:B------:R-:W2:Y:S02]  /*0290*/  LDG.E R8, desc[UR4][R8.64] ;  /* 0x0000000408087981 */ /* 0x000ea4000c1e1900 */
[----:B--2---:R-:W-:-:S05]  /*02a0*/  FADD R11, R8, R11 ;  /* 0x0000000b080b7221 */ /* 0x004fca0000000000 */
[----:B------:R2:W-:Y:S02]  /*02b0*/  STG.E desc[UR4][R2.64], R11 ;  /* 0x0000000b02007986 */ /* 0x0005e4000c101904 */
.L_x_1:
[----:B------:R-:W-:Y:S01]  /*02c0*/  ISETP.GT.U32.AND P0, PT, R10, 0x2, PT ;  /* 0x000000020a00780c */ /* 0x000fe20003f04070 */
[----:B------:R-:W-:Y:S05]  /*02d0*/  WARPSYNC.ALL ;  /* 0x0000000000007948 */ /* 0x000fea0003800000 */
[----:B------:R-:W-:Y:S01]  /*02e0*/  BAR.SYNC.DEFER_BLOCKING 0x0 ;  /* 0x0000000000007b1d */ /* 0x000fe20000010000 */
[-C--:B------:R-:W-:Y:S02]  /*02f0*/  ISETP.LT.U32.AND P1, PT, R5, R12.reuse, PT ;  /* 0x0000000c0500720c */ /* 0x080fe40003f21070 */
[----:B------:R-:W-:-:S11]  /*0300*/  MOV R10, R12 ;  /* 0x0000000c000a7202 */ /* 0x000fd60000000f00 */
[----:B------:R-:W-:Y:S05]  /*0310*/  @P0 BRA P1, `(.L_x_2) ;  /* 0xfffffffc00bc0947 */ /* 0x000fea000083ffff */
.L_x_0:
[----:B------:R-:W-:-:S13]  /*0320*/  ISETP.NE.AND P0, PT, R5, RZ, PT ;  /* 0x000000ff0500720c */ /* 0x000fda0003f05270 */
[----:B------:R-:W-:Y:S05]  /*0330*/  @P0 EXIT ;  /* 0x000000000000094d */ /* 0x000fea0003800000 */
[----:B-12---:R-:W2:Y:S01]  /*0340*/  LDG.E R3, desc[UR4][R2.64] ;  /* 0x0000000402037981 */ /* 0x006ea2000c1e1900 */
[----:B------:R-:W1:Y:S02]  /*0350*/  LDC.64 R4, c[0x0][0x380] ;  /* 0x0000e000ff047b82 */ /* 0x000e640000000a00 */
[----:B-1----:R-:W-:-:S05]  /*0360*/  IMAD.WIDE.U32 R4, R0, 0x4, R4 ;  /* 0x0000000400047825 */ /* 0x002fca00078e0004 */
[----:B--2---:R-:W-:Y:S01]  /*0370*/  STG.E desc[UR4][R4.64], R3 ;  /* 0x0000000304007986 */ /* 0x004fe2000c101904 */
[----:B------:R-:W-:Y:S05]  /*0380*/  EXIT ;  /* 0x000000000000794d */ /* 0x000fea0003800000 */
.L_x_3:
[----:B------:R-:W-:-:S00]  /*0390*/  BRA `(.L_x_3) ;  /* 0xfffffffc00fc7947 */ /* 0x000fc0000383ffff */
[----:B------:R-:W-:-:S00]  /*03a0*/  NOP ;  /* 0x0000000000007918 */ /* 0x000fc00000000000 */
        /* <DEDUP_REMOVED lines=13> */
.L_x_4:


//--------------------- .nv.shared.reserved.0     --------------------------
	.section	.nv.shared.reserved.0,"aw",@nobits
	.weak		__nv_reservedSMEM_offset_0_alias
	.size		__nv_reservedSMEM_offset_0_alias, 0, 64
	.other		__nv_reservedSMEM_offset_0_alias,@"STO_CUDA_RESERVED_SHARED STV_DEFAULT"
__nv_reservedSMEM_offset_0_alias:
	.zero		0
	.zero		64


//--------------------- .nv.constant0._Z18AddReduceEarlyTermIfEvPT_S1_j --------------------------
	.section	.nv.constant0._Z18AddReduceEarlyTermIfEvPT_S1_j,"a",@progbits
	.sectionflags	@""
	.align	4
.nv.constant0._Z18AddReduceEarlyTermIfEvPT_S1_j:
	.zero		916


//--------------------- SYMBOLS --------------------------

	.type		.nv.reservedSmem.offset0,@object
	.size		.nv.reservedSmem.offset0,0x4
